//
// Generated by NVIDIA NVVM Compiler
//
// Compiler Build ID: CL-36424714
// Cuda compilation tools, release 13.0, V13.0.88
// Based on NVVM 20.0.0
//

.version 9.0
.target sm_100
.address_size 64

	// .globl	_Z10callKernelP8PPMPixelii

.visible .entry _Z10callKernelP8PPMPixelii(
	.param .u64 .ptr .align 1 _Z10callKernelP8PPMPixelii_param_0,
	.param .u32 _Z10callKernelP8PPMPixelii_param_1,
	.param .u32 _Z10callKernelP8PPMPixelii_param_2
)
{
	.reg .pred 	%p<3>;
	.reg .b16 	%rs<7>;
	.reg .b32 	%r<16>;
	.reg .b64 	%rd<5>;

	ld.param.u64 	%rd2, [_Z10callKernelP8PPMPixelii_param_0];
	ld.param.u32 	%r2, [_Z10callKernelP8PPMPixelii_param_1];
	ld.param.u32 	%r3, [_Z10callKernelP8PPMPixelii_param_2];
	mov.u32 	%r4, %tid.x;
	mov.u32 	%r5, %ntid.x;
	mov.u32 	%r6, %ctaid.x;
	mad.lo.s32 	%r1, %r5, %r6, %r4;
	mul.lo.s32 	%r7, %r3, %r2;
	setp.ge.s32 	%p1, %r1, %r7;
	@%p1 bra 	$L__BB0_3;
	cvta.to.global.u64 	%rd3, %rd2;
	mul.wide.s32 	%rd4, %r1, 3;
	add.s64 	%rd1, %rd3, %rd4;
	ld.global.u8 	%rs1, [%rd1];
	cvt.u32.u16 	%r8, %rs1;
	and.b32  	%r9, %r8, 255;
	ld.global.u8 	%rs2, [%rd1+1];
	cvt.u32.u16 	%r10, %rs2;
	and.b32  	%r11, %r10, 255;
	add.s32 	%r12, %r11, %r9;
	ld.global.u8 	%rs3, [%rd1+2];
	cvt.u32.u16 	%r13, %rs3;
	and.b32  	%r14, %r13, 255;
	add.s32 	%r15, %r12, %r14;
	setp.gt.u32 	%p2, %r15, 99;
	@%p2 bra 	$L__BB0_3;
	add.s16 	%rs4, %rs1, 50;
	st.global.u8 	[%rd1], %rs4;
	add.s16 	%rs5, %rs2, 50;
	st.global.u8 	[%rd1+1], %rs5;
	add.s16 	%rs6, %rs3, 50;
	st.global.u8 	[%rd1+2], %rs6;
$L__BB0_3:
	ret;

}


// ===== COMPILED SASS (sm_100) =====

	.target	sm_100

	.elftype	@"ET_EXEC"


//--------------------- .note.nv.tkinfo           --------------------------
	.section	.note.nv.tkinfo,"",@"SHT_NOTE"
	.sectionflags	@"SHF_NOTE_NV_TKINFO"
	.tkinfo
        /*0018*/ 	.word	0x00000002
        /*0030*/ 	.string	""
        /*0030*/ 	.string	"ptxas"
        /*0030*/ 	.string	"Cuda compilation tools, release 13.0, V13.0.88"
        /*0030*/ 	.string	"Build cuda_13.0.r13.0/compiler.36424714_0"
        /*0030*/ 	.string	"-arch sm_100 -m 64 "



//--------------------- .note.nv.cuinfo           --------------------------
	.section	.note.nv.cuinfo,"",@"SHT_NOTE"
	.sectionflags	@"SHF_NOTE_NV_CUINFO"
        /*0018*/ 	.short	0x0002
        /*001a*/ 	.short	0x0064
        /*001c*/ 	.short	0x0082
	.zero		2


//--------------------- .nv.info                  --------------------------
	.section	.nv.info,"",@"SHT_CUDA_INFO"
	.align	4


	//----- nvinfo : EIATTR_REGCOUNT
	.align		4
        /*0000*/ 	.byte	0x04, 0x2f
        /*0002*/ 	.short	(.L_1 - .L_0)
	.align		4
.L_0:
        /*0004*/ 	.word	index@(_Z10callKernelP8PPMPixelii)
        /*0008*/ 	.word	0x0000000c


	//----- nvinfo : EIATTR_FRAME_SIZE
	.align		4
.L_1:
        /*000c*/ 	.byte	0x04, 0x11
        /*000e*/ 	.short	(.L_3 - .L_2)
	.align		4
.L_2:
        /*0010*/ 	.word	index@(_Z10callKernelP8PPMPixelii)
        /*0014*/ 	.word	0x00000000


	//----- nvinfo : EIATTR_MIN_STACK_SIZE
	.align		4
.L_3:
        /*0018*/ 	.byte	0x04, 0x12
        /*001a*/ 	.short	(.L_5 - .L_4)
	.align		4
.L_4:
        /*001c*/ 	.word	index@(_Z10callKernelP8PPMPixelii)
        /*0020*/ 	.word	0x00000000
.L_5:


//--------------------- .nv.compat                --------------------------
	.section	.nv.compat,"",@"SHT_CUDA_COMPAT_INFO"
	.align	4
        /*0000*/ 	.byte	0x02, 0x09, 0x00, 0x00, 0x02, 0x02, 0x01, 0x00, 0x02, 0x05, 0x05, 0x00, 0x03, 0x07, 0x01, 0x01
        /*0010*/ 	.byte	0x02, 0x03, 0x00, 0x00, 0x02, 0x06, 0x01, 0x00, 0x04, 0x0b, 0x08, 0x00, 0x09, 0x00, 0x00, 0x00
        /*0020*/ 	.byte	0x00, 0x00, 0x00, 0x00


//--------------------- .nv.info._Z10callKernelP8PPMPixelii --------------------------
	.section	.nv.info._Z10callKernelP8PPMPixelii,"",@"SHT_CUDA_INFO"
	.sectionflags	@""
	.align	4


	//----- nvinfo : EIATTR_CUDA_API_VERSION
	.align		4
        /*0000*/ 	.byte	0x04, 0x37
        /*0002*/ 	.short	(.L_7 - .L_6)
.L_6:
        /*0004*/ 	.word	0x00000082


	//----- nvinfo : EIATTR_KPARAM_INFO
	.align		4
.L_7:
        /*0008*/ 	.byte	0x04, 0x17
        /*000a*/ 	.short	(.L_9 - .L_8)
.L_8:
        /*000c*/ 	.word	0x00000000
        /*0010*/ 	.short	0x0002
        /*0012*/ 	.short	0x000c
        /*0014*/ 	.byte	0x00, 0xf0, 0x11, 0x00


	//----- nvinfo : EIATTR_KPARAM_INFO
	.align		4
.L_9:
        /*0018*/ 	.byte	0x04, 0x17
        /*001a*/ 	.short	(.L_11 - .L_10)
.L_10:
        /*001c*/ 	.word	0x00000000
        /*0020*/ 	.short	0x0001
        /*0022*/ 	.short	0x0008
        /*0024*/ 	.byte	0x00, 0xf0, 0x11, 0x00


	//----- nvinfo : EIATTR_KPARAM_INFO
	.align		4
.L_11:
        /*0028*/ 	.byte	0x04, 0x17
        /*002a*/ 	.short	(.L_13 - .L_12)
.L_12:
        /*002c*/ 	.word	0x00000000
        /*0030*/ 	.short	0x0000
        /*0032*/ 	.short	0x0000
        /*0034*/ 	.byte	0x00, 0xf5, 0x21, 0x00


	//----- nvinfo : EIATTR_SPARSE_MMA_MASK
	.align		4
.L_13:
        /*0038*/ 	.byte	0x03, 0x50
        /*003a*/ 	.short	0x0000


	//----- nvinfo : EIATTR_MAXREG_COUNT
	.align		4
        /*003c*/ 	.byte	0x03, 0x1b
        /*003e*/ 	.short	0x00ff


	//----- nvinfo : EIATTR_MERCURY_ISA_VERSION
	.align		4
        /*0040*/ 	.byte	0x03, 0x5f
        /*0042*/ 	.short	0x0101


	//----- nvinfo : EIATTR_VRC_CTA_INIT_COUNT
	.align		4
        /*0044*/ 	.byte	0x02, 0x4a
	.zero		1
	.zero		1


	//----- nvinfo : EIATTR_EXIT_INSTR_OFFSETS
	.align		4
        /*0048*/ 	.byte	0x04, 0x1c
        /*004a*/ 	.short	(.L_15 - .L_14)


	//   ....[0]....
.L_14:
        /*004c*/ 	.word	0x00000080


	//   ....[1]....
        /*0050*/ 	.word	0x00000110


	//   ....[2]....
        /*0054*/ 	.word	0x00000180


	//----- nvinfo : EIATTR_CBANK_PARAM_SIZE
	.align		4
.L_15:
        /*0058*/ 	.byte	0x03, 0x19
        /*005a*/ 	.short	0x0010


	//----- nvinfo : EIATTR_PARAM_CBANK
	.align		4
        /*005c*/ 	.byte	0x04, 0x0a
        /*005e*/ 	.short	(.L_17 - .L_16)
	.align		4
.L_16:
        /*0060*/ 	.word	index@(.nv.constant0._Z10callKernelP8PPMPixelii)
        /*0064*/ 	.short	0x0380
        /*0066*/ 	.short	0x0010


	//----- nvinfo : EIATTR_SW_WAR
	.align		4
.L_17:
        /*0068*/ 	.byte	0x04, 0x36
        /*006a*/ 	.short	(.L_19 - .L_18)
.L_18:
        /*006c*/ 	.word	0x00000008
.L_19:


//--------------------- .nv.callgraph             --------------------------
	.section	.nv.callgraph,"",@"SHT_CUDA_CALLGRAPH"
	.align	4
	.sectionentsize	8
	.align		4
        /*0000*/ 	.word	0x00000000
	.align		4
        /*0004*/ 	.word	0xffffffff
	.align		4
        /*0008*/ 	.word	0x00000000
	.align		4
        /*000c*/ 	.word	0xfffffffe
	.align		4
        /*0010*/ 	.word	0x00000000
	.align		4
        /*0014*/ 	.word	0xfffffffd
	.align		4
        /*0018*/ 	.word	0x00000000
	.align		4
        /*001c*/ 	.word	0xfffffffc


//--------------------- .text._Z10callKernelP8PPMPixelii --------------------------
	.section	.text._Z10callKernelP8PPMPixelii,"ax",@progbits
	.align	128
        .global         _Z10callKernelP8PPMPixelii
        .type           _Z10callKernelP8PPMPixelii,@function
        .size           _Z10callKernelP8PPMPixelii,(.L_x_1 - _Z10callKernelP8PPMPixelii)
        .other          _Z10callKernelP8PPMPixelii,@"STO_CUDA_ENTRY STV_DEFAULT"
_Z10callKernelP8PPMPixelii:
.text._Z10callKernelP8PPMPixelii:
[----:B------:R-:W-:Y:S01]  /*0000*/  LDC R1, c[0x0][0x37c] ;  /* 0x0000df00ff017b82 */ /* 0x000fe20000000800 */
[----:B------:R-:W0:Y:S01]  /*0010*/  S2R R5, SR_TID.X ;  /* 0x0000000000057919 */ /* 0x000e220000002100 */
[----:B------:R-:W1:Y:S01]  /*0020*/  LDCU.64 UR4, c[0x0][0x388] ;  /* 0x00007100ff0477ac */ /* 0x000e620008000a00 */
[----:B------:R-:W0:Y:S01]  /*0030*/  S2R R0, SR_CTAID.X ;  /* 0x0000000000007919 */ /* 0x000e220000002500 */
[----:B------:R-:W0:Y:S01]  /*0040*/  LDCU UR6, c[0x0][0x360] ;  /* 0x00006c00ff0677ac */ /* 0x000e220008000800 */
[----:B-1----:R-:W-:Y:S01]  /*0050*/  UIMAD UR4, UR5, UR4, URZ ;  /* 0x00000004050472a4 */ /* 0x002fe2000f8e02ff */
[----:B0-----:R-:W-:-:S05]  /*0060*/  IMAD R5, R0, UR6, R5 ;  /* 0x0000000600057c24 */ /* 0x001fca000f8e0205 */
[----:B------:R-:W-:-:S13]  /*0070*/  ISETP.GE.AND P0, PT, R5, UR4, PT ;  /* 0x0000000405007c0c */ /* 0x000fda000bf06270 */
[----:B------:R-:W-:Y:S05]  /*0080*/  @P0 EXIT ;  /* 0x000000000000094d */ /* 0x000fea0003800000 */
[----:B------:R-:W0:Y:S01]  /*0090*/  LDC.64 R2, c[0x0][0x380] ;  /* 0x0000e000ff027b82 */ /* 0x000e220000000a00 */
[----:B------:R-:W1:Y:S01]  /*00a0*/  LDCU.64 UR4, c[0x0][0x358] ;  /* 0x00006b00ff0477ac */ /* 0x000e620008000a00 */
[----:B0-----:R-:W-:-:S05]  /*00b0*/  IMAD.WIDE R2, R5, 0x3, R2 ;  /* 0x0000000305027825 */ /* 0x001fca00078e0202 */
[----:B-1----:R-:W2:Y:S04]  /*00c0*/  LDG.E.U8 R0, desc[UR4][R2.64] ;  /* 0x0000000402007981 */ /* 0x002ea8000c1e1100 */
[----:B------:R-:W2:Y:S04]  /*00d0*/  LDG.E.U8 R5, desc[UR4][R2.64+0x1] ;  /* 0x0000010402057981 */ /* 0x000ea8000c1e1100 */
[----:B------:R-:W2:Y:S02]  /*00e0*/  LDG.E.U8 R4, desc[UR4][R2.64+0x2] ;  /* 0x0000020402047981 */ /* 0x000ea4000c1e1100 */
[----:B--2---:R-:W-:-:S04]  /*00f0*/  IADD3 R6, PT, PT, R4, R5, R0 ;  /* 0x0000000504067210 */ /* 0x004fc80007ffe000 */
[----:B------:R-:W-:-:S13]  /*0100*/  ISETP.GT.U32.AND P0, PT, R6, 0x63, PT ;  /* 0x000000630600780c */ /* 0x000fda0003f04070 */
[----:B------:R-:W-:Y:S05]  /*0110*/  @P0 EXIT ;  /* 0x000000000000094d */ /* 0x000fea0003800000 */
[----:B------:R-:W-:Y:S01]  /*0120*/  VIADD R7, R0, 0x32 ;  /* 0x0000003200077836 */ /* 0x000fe20000000000 */
[----:B------:R-:W-:Y:S01]  /*0130*/  IADD3 R5, PT, PT, R5, 0x32, RZ ;  /* 0x0000003205057810 */ /* 0x000fe20007ffe0ff */
[----:B------:R-:W-:-:S03]  /*0140*/  VIADD R9, R4, 0x32 ;  /* 0x0000003204097836 */ /* 0x000fc60000000000 */
[----:B------:R-:W-:Y:S04]  /*0150*/  STG.E.U8 desc[UR4][R2.64], R7 ;  /* 0x0000000702007986 */ /* 0x000fe8000c101104 */
[----:B------:R-:W-:Y:S04]  /*0160*/  STG.E.U8 desc[UR4][R2.64+0x1], R5 ;  /* 0x0000010502007986 */ /* 0x000fe8000c101104 */
[----:B------:R-:W-:Y:S01]  /*0170*/  STG.E.U8 desc[UR4][R2.64+0x2], R9 ;  /* 0x0000020902007986 */ /* 0x000fe2000c101104 */
[----:B------:R-:W-:Y:S05]  /*0180*/  EXIT ;  /* 0x000000000000794d */ /* 0x000fea0003800000 */
.L_x_0:
[----:B------:R-:W-:-:S00]  /*0190*/  BRA `(.L_x_0) ;  /* 0xfffffffc00fc7947 */ /* 0x000fc0000383ffff */
[----:B------:R-:W-:-:S00]  /*01a0*/  NOP ;  /* 0x0000000000007918 */ /* 0x000fc00000000000 */
        /* <DEDUP_REMOVED lines=13> */
.L_x_1:


//--------------------- .nv.shared.reserved.0     --------------------------
	.section	.nv.shared.reserved.0,"aw",@nobits
	.weak		__nv_reservedSMEM_offset_0_alias
	.size		__nv_reservedSMEM_offset_0_alias, 0, 64
	.other		__nv_reservedSMEM_offset_0_alias,@"STO_CUDA_RESERVED_SHARED STV_DEFAULT"
__nv_reservedSMEM_offset_0_alias:
	.zero		0
	.zero		64


//--------------------- .nv.constant0._Z10callKernelP8PPMPixelii --------------------------
	.section	.nv.constant0._Z10callKernelP8PPMPixelii,"a",@progbits
	.sectionflags	@""
	.align	4
.nv.constant0._Z10callKernelP8PPMPixelii:
	.zero		912


//--------------------- SYMBOLS --------------------------

	.type		.nv.reservedSmem.offset0,@object
	.size		.nv.reservedSmem.offset0,0x4
